	.headerflags	@"EF_CUDA_TEXMODE_UNIFIED EF_CUDA_64BIT_ADDRESS EF_CUDA_ACCELERATORS EF_CUDA_SM90 EF_CUDA_VIRTUAL_SM(EF_CUDA_SM90)"
	.elftype	@"ET_EXEC"


//--------------------- .nv.info                  --------------------------
	.section	.nv.info,"",@"SHT_CUDA_INFO"
	.align	4


	//----- nvinfo : EIATTR_REGCOUNT
	.align		4
        /*0000*/ 	.byte	0x04, 0x2f
        /*0002*/ 	.short	(.L_3 - .L_2)
	.align		4
.L_2:
        /*0004*/ 	.word	index@(triton_poi_fused__native_batch_norm_legit_no_training_silu_18)
        /*0008*/ 	.word	0x00000028


	//----- nvinfo : EIATTR_MIN_STACK_SIZE
	.align		4
.L_3:
        /*000c*/ 	.byte	0x04, 0x12
        /*000e*/ 	.short	(.L_5 - .L_4)
	.align		4
.L_4:
        /*0010*/ 	.word	index@(triton_poi_fused__native_batch_norm_legit_no_training_silu_18)
        /*0014*/ 	.word	0x00000000


	//----- nvinfo : EIATTR_FRAME_SIZE
	.align		4
.L_5:
        /*0018*/ 	.byte	0x04, 0x11
        /*001a*/ 	.short	(.L_7 - .L_6)
	.align		4
.L_6:
        /*001c*/ 	.word	index@(triton_poi_fused__native_batch_norm_legit_no_training_silu_18)
        /*0020*/ 	.word	0x00000000


	//----- nvinfo : EIATTR_MIN_STACK_SIZE
	.align		4
.L_7:
        /*0024*/ 	.byte	0x04, 0x12
        /*0026*/ 	.short	(.L_9 - .L_8)
	.align		4
.L_8:
        /*0028*/ 	.word	index@(triton_poi_fused__native_batch_norm_legit_no_training_silu_18)
        /*002c*/ 	.word	0x00000000
.L_9:


//--------------------- .nv.info.triton_poi_fused__native_batch_norm_legit_no_training_silu_18 --------------------------
	.section	.nv.info.triton_poi_fused__native_batch_norm_legit_no_training_silu_18,"",@"SHT_CUDA_INFO"
	.sectionflags	@""
	.align	4


	//----- nvinfo : EIATTR_CUDA_API_VERSION
	.align		4
        /*0000*/ 	.byte	0x04, 0x37
        /*0002*/ 	.short	(.L_11 - .L_10)
.L_10:
        /*0004*/ 	.word	0x0000007c


	//----- nvinfo : EIATTR_KPARAM_INFO
	.align		4
.L_11:
        /*0008*/ 	.byte	0x04, 0x17
        /*000a*/ 	.short	(.L_13 - .L_12)
.L_12:
        /*000c*/ 	.word	0x00000000
        /*0010*/ 	.short	0x0007
        /*0012*/ 	.short	0x0034
        /*0014*/ 	.byte	0x00, 0xf0, 0x11, 0x00


	//----- nvinfo : EIATTR_KPARAM_INFO
	.align		4
.L_13:
        /*0018*/ 	.byte	0x04, 0x17
        /*001a*/ 	.short	(.L_15 - .L_14)
.L_14:
        /*001c*/ 	.word	0x00000000
        /*0020*/ 	.short	0x0006
        /*0022*/ 	.short	0x0030
        /*0024*/ 	.byte	0x00, 0xf0, 0x11, 0x00


	//----- nvinfo : EIATTR_KPARAM_INFO
	.align		4
.L_15:
        /*0028*/ 	.byte	0x04, 0x17
        /*002a*/ 	.short	(.L_17 - .L_16)
.L_16:
        /*002c*/ 	.word	0x00000000
        /*0030*/ 	.short	0x0005
        /*0032*/ 	.short	0x0028
        /*0034*/ 	.byte	0x00, 0xf4, 0x21, 0x00


	//----- nvinfo : EIATTR_KPARAM_INFO
	.align		4
.L_17:
        /*0038*/ 	.byte	0x04, 0x17
        /*003a*/ 	.short	(.L_19 - .L_18)
.L_18:
        /*003c*/ 	.word	0x00000000
        /*0040*/ 	.short	0x0004
        /*0042*/ 	.short	0x0020
        /*0044*/ 	.byte	0x00, 0xf4, 0x21, 0x00


	//----- nvinfo : EIATTR_KPARAM_INFO
	.align		4
.L_19:
        /*0048*/ 	.byte	0x04, 0x17
        /*004a*/ 	.short	(.L_21 - .L_20)
.L_20:
        /*004c*/ 	.word	0x00000000
        /*0050*/ 	.short	0x0003
        /*0052*/ 	.short	0x0018
        /*0054*/ 	.byte	0x00, 0xf4, 0x21, 0x00


	//----- nvinfo : EIATTR_KPARAM_INFO
	.align		4
.L_21:
        /*0058*/ 	.byte	0x04, 0x17
        /*005a*/ 	.short	(.L_23 - .L_22)
.L_22:
        /*005c*/ 	.word	0x00000000
        /*0060*/ 	.short	0x0002
        /*0062*/ 	.short	0x0010
        /*0064*/ 	.byte	0x00, 0xf4, 0x21, 0x00


	//----- nvinfo : EIATTR_KPARAM_INFO
	.align		4
.L_23:
        /*0068*/ 	.byte	0x04, 0x17
        /*006a*/ 	.short	(.L_25 - .L_24)
.L_24:
        /*006c*/ 	.word	0x00000000
        /*0070*/ 	.short	0x0001
        /*0072*/ 	.short	0x0008
        /*0074*/ 	.byte	0x00, 0xf4, 0x21, 0x00


	//----- nvinfo : EIATTR_KPARAM_INFO
	.align		4
.L_25:
        /*0078*/ 	.byte	0x04, 0x17
        /*007a*/ 	.short	(.L_27 - .L_26)
.L_26:
        /*007c*/ 	.word	0x00000000
        /*0080*/ 	.short	0x0000
        /*0082*/ 	.short	0x0000
        /*0084*/ 	.byte	0x00, 0xf4, 0x21, 0x00


	//----- nvinfo : EIATTR_SPARSE_MMA_MASK
	.align		4
.L_27:
        /*0088*/ 	.byte	0x03, 0x50
        /*008a*/ 	.short	0x0000


	//----- nvinfo : EIATTR_MAXREG_COUNT
	.align		4
        /*008c*/ 	.byte	0x03, 0x1b
        /*008e*/ 	.short	0x00ff


	//----- nvinfo : EIATTR_EXIT_INSTR_OFFSETS
	.align		4
        /*0090*/ 	.byte	0x04, 0x1c
        /*0092*/ 	.short	(.L_29 - .L_28)


	//   ....[0]....
.L_28:
        /*0094*/ 	.word	0x00001b80


	//   ....[1]....
        /*0098*/ 	.word	0x00001bd0


	//----- nvinfo : EIATTR_REQNTID
	.align		4
.L_29:
        /*009c*/ 	.byte	0x04, 0x10
        /*009e*/ 	.short	(.L_31 - .L_30)
.L_30:
        /*00a0*/ 	.word	0x00000100
        /*00a4*/ 	.word	0x00000001
        /*00a8*/ 	.word	0x00000001


	//----- nvinfo : EIATTR_CBANK_PARAM_SIZE
	.align		4
.L_31:
        /*00ac*/ 	.byte	0x03, 0x19
        /*00ae*/ 	.short	0x0038


	//----- nvinfo : EIATTR_PARAM_CBANK
	.align		4
        /*00b0*/ 	.byte	0x04, 0x0a
        /*00b2*/ 	.short	(.L_33 - .L_32)
	.align		4
.L_32:
        /*00b4*/ 	.word	index@(.nv.constant0.triton_poi_fused__native_batch_norm_legit_no_training_silu_18)
        /*00b8*/ 	.short	0x0210
        /*00ba*/ 	.short	0x0038


	//----- nvinfo : EIATTR_SW_WAR
	.align		4
.L_33:
        /*00bc*/ 	.byte	0x04, 0x36
        /*00be*/ 	.short	(.L_35 - .L_34)
.L_34:
        /*00c0*/ 	.word	0x00000008
.L_35:


//--------------------- .nv.callgraph             --------------------------
	.section	.nv.callgraph,"",@"SHT_CUDA_CALLGRAPH"
	.align	4
	.sectionentsize	8
	.align		4
        /*0000*/ 	.word	0x00000000
	.align		4
        /*0004*/ 	.word	0xffffffff
	.align		4
        /*0008*/ 	.word	0x00000000
	.align		4
        /*000c*/ 	.word	0xfffffffe
	.align		4
        /*0010*/ 	.word	0x00000000
	.align		4
        /*0014*/ 	.word	0xfffffffd
	.align		4
        /*0018*/ 	.word	0x00000000
	.align		4
        /*001c*/ 	.word	0xfffffffc


//--------------------- .nv.constant4             --------------------------
	.section	.nv.constant4,"a",@progbits
	.align	8
	.align		8
.nv.constant4:
        /*0000*/ 	.dword	_$_str
	.align		8
        /*0008*/ 	.dword	_$_str_$_2


//--------------------- .text.triton_poi_fused__native_batch_norm_legit_no_training_silu_18 --------------------------
	.section	.text.triton_poi_fused__native_batch_norm_legit_no_training_silu_18,"ax",@progbits
	.sectionflags	@"SHF_BARRIERS=1"
	.align	128
        .global         triton_poi_fused__native_batch_norm_legit_no_training_silu_18
        .type           triton_poi_fused__native_batch_norm_legit_no_training_silu_18,@function
        .size           triton_poi_fused__native_batch_norm_legit_no_training_silu_18,(.L_x_1 - triton_poi_fused__native_batch_norm_legit_no_training_silu_18)
        .other          triton_poi_fused__native_batch_norm_legit_no_training_silu_18,@"STO_CUDA_ENTRY STV_DEFAULT"
triton_poi_fused__native_batch_norm_legit_no_training_silu_18:
.text.triton_poi_fused__native_batch_norm_legit_no_training_silu_18:
[----:B------:R-:W0:Y:S01]  /*0000*/  LDC R1, c[0x0][0x28] ;  /* 0x00000a00ff017b82 */ /* 0x000e220000000800 */
[----:B------:R-:W1:Y:S07]  /*0010*/  S2R R0, SR_TID.X ;  /* 0x0000000000007919 */ /* 0x000e6e0000002100 */
[----:B------:R-:W2:Y:S01]  /*0020*/  LDC.64 R28, c[0x0][0x210] ;  /* 0x00008400ff1c7b82 */ /* 0x000ea20000000a00 */
[----:B------:R-:W-:Y:S01]  /*0030*/  CS2R R6, SRZ ;  /* 0x0000000000067805 */ /* 0x000fe2000001ff00 */
[----:B------:R-:W-:Y:S01]  /*0040*/  ULDC.64 UR6, c[0x0][0x208] ;  /* 0x0000820000067ab9 */ /* 0x000fe20000000a00 */
[----:B------:R-:W3:Y:S01]  /*0050*/  S2R R34, SR_CTAID.X ;  /* 0x0000000000227919 */ /* 0x000ee20000002500 */
[----:B------:R-:W4:Y:S04]  /*0060*/  S2R R2, SR_CTAID.Y ;  /* 0x0000000000027919 */ /* 0x000f280000002600 */
[----:B------:R-:W5:Y:S08]  /*0070*/  LDC.64 R36, c[0x0][0x220] ;  /* 0x00008800ff247b82 */ /* 0x000f700000000a00 */
[----:B------:R-:W5:Y:S01]  /*0080*/  LDC.64 R26, c[0x0][0x218] ;  /* 0x00008600ff1a7b82 */ /* 0x000f620000000a00 */
[----:B-1----:R-:W-:-:S02]  /*0090*/  SHF.R.U32.HI R5, RZ, 0x5, R0 ;  /* 0x00000005ff057819 */ /* 0x002fc40000011600 */
[----:B------:R-:W-:Y:S02]  /*00a0*/  SHF.L.U32 R3, R0, 0x2, RZ ;  /* 0x0000000200037819 */ /* 0x000fe400000006ff */
[----:B---3--:R-:W-:Y:S02]  /*00b0*/  SHF.L.U32 R34, R34, 0x7, RZ ;  /* 0x0000000722227819 */ /* 0x008fe400000006ff */
[----:B------:R-:W-:Y:S02]  /*00c0*/  SGXT.U32 R5, R5, 0x3 ;  /* 0x000000030505781a */ /* 0x000fe40000000000 */
[----:B----4-:R-:W-:Y:S02]  /*00d0*/  SHF.L.U32 R32, R2, 0x5, RZ ;  /* 0x0000000502207819 */ /* 0x010fe400000006ff */
[----:B------:R-:W-:Y:S02]  /*00e0*/  LOP3.LUT R33, R34, 0x7c, R3, 0xf8, !PT ;  /* 0x0000007c22217812 */ /* 0x000fe400078ef803 */
[----:B------:R-:W-:-:S02]  /*00f0*/  LOP3.LUT R4, R32, R5, RZ, 0xfc, !PT ;  /* 0x0000000520047212 */ /* 0x000fc400078efcff */
[----:B------:R-:W-:Y:S02]  /*0100*/  ISETP.GE.AND P0, PT, R33, 0x80, PT ;  /* 0x000000802100780c */ /* 0x000fe40003f06270 */
[----:B------:R-:W-:Y:S02]  /*0110*/  LEA R35, R4, R33, 0x7 ;  /* 0x0000002104237211 */ /* 0x000fe400078e38ff */
[----:B------:R-:W-:Y:S02]  /*0120*/  CS2R R4, SRZ ;  /* 0x0000000000047805 */ /* 0x000fe4000001ff00 */
[----:B------:R-:W-:Y:S02]  /*0130*/  IADD3 R19, R35, 0x800, RZ ;  /* 0x0000080023137810 */ /* 0x000fe40007ffe0ff */
[----:B------:R-:W-:-:S03]  /*0140*/  CS2R R20, SRZ ;  /* 0x0000000000147805 */ /* 0x000fc6000001ff00 */
[----:B--2---:R-:W-:Y:S01]  /*0150*/  IMAD.WIDE R18, R19, 0x4, R28 ;  /* 0x0000000413127825 */ /* 0x004fe200078e021c */
[----:B------:R-:W-:Y:S02]  /*0160*/  CS2R R22, SRZ ;  /* 0x0000000000167805 */ /* 0x000fe4000001ff00 */
[----:B------:R-:W-:Y:S02]  /*0170*/  CS2R R8, SRZ ;  /* 0x0000000000087805 */ /* 0x000fe4000001ff00 */
[----:B------:R-:W-:Y:S01]  /*0180*/  CS2R R10, SRZ ;  /* 0x00000000000a7805 */ /* 0x000fe2000001ff00 */
[C---:B-----5:R-:W-:Y:S01]  /*0190*/  IMAD.WIDE R36, R33.reuse, 0x4, R36 ;  /* 0x0000000421247825 */ /* 0x060fe200078e0224 */
[----:B------:R1:W2:Y:S01]  /*01a0*/  @!P0 LDG.E.EL.128 R4, desc[UR6][R18.64] ;  /* 0x0000000612048981 */ /* 0x0002a2000c2e1d00 */
[----:B------:R-:W-:Y:S02]  /*01b0*/  CS2R R16, SRZ ;  /* 0x0000000000107805 */ /* 0x000fe4000001ff00 */
[----:B------:R-:W-:Y:S01]  /*01c0*/  IADD3 R31, R35, 0xc00, RZ ;  /* 0x00000c00231f7810 */ /* 0x000fe20007ffe0ff */
[----:B0-----:R-:W-:Y:S01]  /*01d0*/  IMAD.WIDE R26, R33, 0x4, R26 ;  /* 0x00000004211a7825 */ /* 0x001fe200078e021a */
[----:B------:R-:W3:Y:S01]  /*01e0*/  @!P0 LDG.E.EL.128 R20, desc[UR6][R36.64] ;  /* 0x0000000624148981 */ /* 0x000ee2000c2e1d00 */
[----:B------:R-:W-:-:S02]  /*01f0*/  CS2R R12, SRZ ;  /* 0x00000000000c7805 */ /* 0x000fc4000001ff00 */
[----:B------:R-:W-:Y:S01]  /*0200*/  CS2R R14, SRZ ;  /* 0x00000000000e7805 */ /* 0x000fe2000001ff00 */
[--C-:B------:R-:W-:Y:S01]  /*0210*/  IMAD.WIDE R24, R35, 0x4, R28.reuse ;  /* 0x0000000423187825 */ /* 0x100fe200078e021c */
[----:B-1----:R-:W-:Y:S02]  /*0220*/  CS2R R18, SRZ ;  /* 0x0000000000127805 */ /* 0x002fe4000001ff00 */
[----:B------:R-:W-:Y:S02]  /*0230*/  IADD3 R35, R35, 0x400, RZ ;  /* 0x0000040023237810 */ /* 0x000fe40007ffe0ff */
[----:B------:R0:W4:Y:S01]  /*0240*/  @!P0 LDG.E.EL.128 R8, desc[UR6][R24.64] ;  /* 0x0000000618088981 */ /* 0x000122000c2e1d00 */
[----:B------:R-:W-:-:S03]  /*0250*/  IMAD.WIDE R30, R31, 0x4, R28 ;  /* 0x000000041f1e7825 */ /* 0x000fc600078e021c */
[----:B------:R1:W2:Y:S01]  /*0260*/  @!P0 LDG.E.EL.128 R16, desc[UR6][R26.64] ;  /* 0x000000061a108981 */ /* 0x0002a2000c2e1d00 */
[----:B------:R-:W-:-:S03]  /*0270*/  IMAD.WIDE R28, R35, 0x4, R28 ;  /* 0x00000004231c7825 */ /* 0x000fc600078e021c */
[----:B------:R5:W4:Y:S01]  /*0280*/  @!P0 LDG.E.EL.128 R12, desc[UR6][R30.64] ;  /* 0x000000061e0c8981 */ /* 0x000b22000c2e1d00 */
[----:B0-----:R-:W-:Y:S02]  /*0290*/  CS2R R24, SRZ ;  /* 0x0000000000187805 */ /* 0x001fe4000001ff00 */
[----:B-1----:R-:W-:Y:S01]  /*02a0*/  CS2R R26, SRZ ;  /* 0x00000000001a7805 */ /* 0x002fe2000001ff00 */
[----:B-----5:R-:W0:Y:S05]  /*02b0*/  LDC.64 R30, c[0x0][0x228] ;  /* 0x00008a00ff1e7b82 */ /* 0x020e2a0000000a00 */
[----:B------:R1:W5:Y:S02]  /*02c0*/  @!P0 LDG.E.EL.128 R24, desc[UR6][R28.64] ;  /* 0x000000061c188981 */ /* 0x000364000c2e1d00 */
[----:B-1----:R-:W-:Y:S01]  /*02d0*/  CS2R R28, SRZ ;  /* 0x00000000001c7805 */ /* 0x002fe2000001ff00 */
[----:B0-----:R-:W-:Y:S01]  /*02e0*/  IMAD.WIDE R36, R33, 0x4, R30 ;  /* 0x0000000421247825 */ /* 0x001fe200078e021e */
[----:B------:R-:W-:-:S06]  /*02f0*/  CS2R R30, SRZ ;  /* 0x00000000001e7805 */ /* 0x000fcc000001ff00 */
[----:B------:R0:W5:Y:S01]  /*0300*/  @!P0 LDG.E.EL.128 R28, desc[UR6][R36.64] ;  /* 0x00000006241c8981 */ /* 0x000162000c2e1d00 */
[----:B---3--:R-:W-:Y:S01]  /*0310*/  FADD R35, R20, 0.0010000000474974513054 ;  /* 0x3a83126f14237421 */ /* 0x008fe20000000000 */
[----:B------:R-:W-:Y:S01]  /*0320*/  FADD R22, R22, 0.0010000000474974513054 ;  /* 0x3a83126f16167421 */ /* 0x000fe20000000000 */
[C---:B--2---:R-:W-:Y:S02]  /*0330*/  FADD R20, -R19.reuse, R7 ;  /* 0x0000000713147221 */ /* 0x044fe40000000100 */
[----:B------:R-:W1:Y:S01]  /*0340*/  MUFU.SQRT R7, R35 ;  /* 0x0000002300077308 */ /* 0x000e620000002000 */
[C---:B----4-:R-:W-:Y:S01]  /*0350*/  FADD R11, -R19.reuse, R11 ;  /* 0x0000000b130b7221 */ /* 0x050fe20000000100 */
[C---:B------:R-:W-:Y:S01]  /*0360*/  FADD R15, -R19.reuse, R15 ;  /* 0x0000000f130f7221 */ /* 0x040fe20000000100 */
[C---:B------:R-:W-:Y:S01]  /*0370*/  FADD R10, -R18.reuse, R10 ;  /* 0x0000000a120a7221 */ /* 0x040fe20000000100 */
[C---:B------:R-:W-:Y:S01]  /*0380*/  FADD R14, -R18.reuse, R14 ;  /* 0x0000000e120e7221 */ /* 0x040fe20000000100 */
[----:B-----5:R-:W-:Y:S01]  /*0390*/  FADD R27, -R19, R27 ;  /* 0x0000001b131b7221 */ /* 0x020fe20000000100 */
[C---:B------:R-:W-:Y:S01]  /*03a0*/  FADD R19, -R18.reuse, R6 ;  /* 0x0000000612137221 */ /* 0x040fe20000000100 */
[----:B------:R-:W-:Y:S01]  /*03b0*/  FADD R6, R21, 0.0010000000474974513054 ;  /* 0x3a83126f15067421 */ /* 0x000fe20000000000 */
[----:B------:R-:W-:-:S02]  /*03c0*/  FADD R26, -R18, R26 ;  /* 0x0000001a121a7221 */ /* 0x000fc40000000100 */
[----:B------:R-:W2:Y:S01]  /*03d0*/  MUFU.SQRT R18, R22 ;  /* 0x0000001600127308 */ /* 0x000ea20000002000 */
[----:B-1----:R-:W-:-:S07]  /*03e0*/  FSETP.GT.AND P5, PT, R7, 8.50705917302346158658e+37, PT ;  /* 0x7e8000000700780b */ /* 0x002fce0003fa4000 */
[----:B------:R-:W1:Y:S01]  /*03f0*/  MUFU.SQRT R6, R6 ;  /* 0x0000000600067308 */ /* 0x000e620000002000 */
[----:B------:R-:W-:Y:S01]  /*0400*/  FSETP.GEU.AND P6, PT, R7, 1.175494350822287508e-38, PT ;  /* 0x008000000700780b */ /* 0x000fe20003fce000 */
[----:B------:R-:W-:-:S04]  /*0410*/  FADD R23, R23, 0.0010000000474974513054 ;  /* 0x3a83126f17177421 */ /* 0x000fc80000000000 */
[----:B------:R-:W-:Y:S01]  /*0420*/  @P5 FMUL R7, R7, 0.25 ;  /* 0x3e80000007075820 */ /* 0x000fe20000400000 */
[----:B--2---:R-:W-:Y:S01]  /*0430*/  FSETP.GT.AND P3, PT, R18, 8.50705917302346158658e+37, PT ;  /* 0x7e8000001200780b */ /* 0x004fe20003f64000 */
[----:B------:R-:W-:Y:S01]  /*0440*/  FADD R22, -R16, R12 ;  /* 0x0000000c10167221 */ /* 0x000fe20000000100 */
[----:B------:R-:W-:Y:S02]  /*0450*/  FSETP.GEU.AND P4, PT, R18, 1.175494350822287508e-38, PT ;  /* 0x008000001200780b */ /* 0x000fe40003f8e000 */
[----:B-1----:R-:W-:-:S03]  /*0460*/  FSETP.GT.AND P1, PT, R6, 8.50705917302346158658e+37, PT ;  /* 0x7e8000000600780b */ /* 0x002fc60003f24000 */
[----:B------:R-:W-:Y:S01]  /*0470*/  @!P6 FMUL R7, R7, 16777216 ;  /* 0x4b8000000707e820 */ /* 0x000fe20000400000 */
[----:B------:R-:W-:Y:S01]  /*0480*/  FSETP.GEU.AND P2, PT, R6, 1.175494350822287508e-38, PT ;  /* 0x008000000600780b */ /* 0x000fe20003f4e000 */
[----:B------:R-:W-:Y:S01]  /*0490*/  HFMA2.MMA R12, -RZ, RZ, 1.625, 0 ;  /* 0x3e800000ff0c7435 */ /* 0x000fe200000001ff */
[----:B0-----:R-:W0:Y:S03]  /*04a0*/  MUFU.SQRT R36, R23 ;  /* 0x0000001700247308 */ /* 0x001e260000002000 */
[----:B------:R-:W-:Y:S01]  /*04b0*/  @P3 FMUL R18, R18, 0.25 ;  /* 0x3e80000012123820 */ /* 0x000fe20000400000 */
[C---:B------:R-:W-:Y:S01]  /*04c0*/  FADD R9, -R17.reuse, R9 ;  /* 0x0000000911097221 */ /* 0x040fe20000000100 */
[C---:B------:R-:W-:Y:S01]  /*04d0*/  FADD R21, -R17.reuse, R5 ;  /* 0x0000000511157221 */ /* 0x040fe20000000100 */
[C---:B------:R-:W-:Y:S02]  /*04e0*/  FADD R13, -R17.reuse, R13 ;  /* 0x0000000d110d7221 */ /* 0x040fe40000000100 */
[----:B------:R-:W1:Y:S01]  /*04f0*/  MUFU.RCP R7, R7 ;  /* 0x0000000700077308 */ /* 0x000e620000001000 */
[----:B------:R-:W-:Y:S01]  /*0500*/  @P1 FMUL R6, R6, 0.25 ;  /* 0x3e80000006061820 */ /* 0x000fe20000400000 */
[----:B------:R-:W-:Y:S01]  /*0510*/  FADD R25, -R17, R25 ;  /* 0x0000001911197221 */ /* 0x000fe20000000100 */
[----:B------:R-:W-:Y:S01]  /*0520*/  FADD R17, -R16, R4 ;  /* 0x0000000410117221 */ /* 0x000fe20000000100 */
[----:B------:R-:W-:Y:S01]  /*0530*/  FSEL R4, R12, 1, P5 ;  /* 0x3f8000000c047808 */ /* 0x000fe20002800000 */
[----:B------:R-:W-:Y:S01]  /*0540*/  @!P2 FMUL R6, R6, 16777216 ;  /* 0x4b8000000606a820 */ /* 0x000fe20000400000 */
[----:B------:R-:W-:Y:S01]  /*0550*/  @!P4 FMUL R18, R18, 16777216 ;  /* 0x4b8000001212c820 */ /* 0x000fe20000400000 */
[----:B------:R-:W-:Y:S01]  /*0560*/  FADD R35, -R16, R24 ;  /* 0x0000001810237221 */ /* 0x000fe20000000100 */
[----:B0-----:R-:W-:Y:S01]  /*0570*/  FSETP.GT.AND P5, PT, R36, 8.50705917302346158658e+37, PT ;  /* 0x7e8000002400780b */ /* 0x001fe20003fa4000 */
[----:B------:R-:W-:Y:S01]  /*0580*/  @!P6 FMUL R4, R4, 16777216 ;  /* 0x4b8000000404e820 */ /* 0x000fe20000400000 */
[----:B------:R-:W0:Y:S01]  /*0590*/  MUFU.RCP R24, R6 ;  /* 0x0000000600187308 */ /* 0x000e220000001000 */
[----:B------:R-:W-:-:S02]  /*05a0*/  FSEL R5, R12, 1, P1 ;  /* 0x3f8000000c057808 */ /* 0x000fc40000800000 */
[----:B------:R-:W-:-:S05]  /*05b0*/  FSETP.GEU.AND P1, PT, R36, 1.175494350822287508e-38, PT ;  /* 0x008000002400780b */ /* 0x000fca0003f2e000 */
[----:B------:R-:W2:Y:S01]  /*05c0*/  MUFU.RCP R23, R18 ;  /* 0x0000001200177308 */ /* 0x000ea20000001000 */
[----:B-1----:R-:W-:Y:S01]  /*05d0*/  FMUL R7, R7, R4 ;  /* 0x0000000407077220 */ /* 0x002fe20000400000 */
[----:B------:R-:W-:Y:S01]  /*05e0*/  FSEL R4, R12, 1, P3 ;  /* 0x3f8000000c047808 */ /* 0x000fe20001800000 */
[----:B------:R-:W-:-:S04]  /*05f0*/  @!P2 FMUL R5, R5, 16777216 ;  /* 0x4b8000000505a820 */ /* 0x000fc80000400000 */
[----:B------:R-:W-:Y:S01]  /*0600*/  @!P4 FMUL R4, R4, 16777216 ;  /* 0x4b8000000404c820 */ /* 0x000fe20000400000 */
[----:B------:R-:W-:Y:S01]  /*0610*/  @P5 FMUL R36, R36, 0.25 ;  /* 0x3e80000024245820 */ /* 0x000fe20000400000 */
[----:B0-----:R-:W-:-:S03]  /*0620*/  FMUL R24, R24, R5 ;  /* 0x0000000518187220 */ /* 0x001fc60000400000 */
[----:B------:R-:W-:Y:S01]  /*0630*/  @!P1 FMUL R36, R36, 16777216 ;  /* 0x4b80000024249820 */ /* 0x000fe20000400000 */
[----:B--2---:R-:W-:Y:S02]  /*0640*/  FMUL R23, R23, R4 ;  /* 0x0000000417177220 */ /* 0x004fe40000400000 */
[----:B------:R-:W0:Y:S01]  /*0650*/  LDC.64 R4, c[0x0][0x230] ;  /* 0x00008c00ff047b82 */ /* 0x000e220000000a00 */
[----:B------:R-:W-:Y:S02]  /*0660*/  FADD R8, -R16, R8 ;  /* 0x0000000810087221 */ /* 0x000fe40000000100 */
[----:B------:R1:W2:Y:S01]  /*0670*/  MUFU.RCP R16, R36 ;  /* 0x0000002400107308 */ /* 0x0002a20000001000 */
[----:B------:R-:W-:-:S05]  /*0680*/  FSEL R37, R12, 1, P5 ;  /* 0x3f8000000c257808 */ /* 0x000fca0002800000 */
[----:B------:R-:W-:Y:S01]  /*0690*/  @!P1 FMUL R37, R37, 16777216 ;  /* 0x4b80000025259820 */ /* 0x000fe20000400000 */
[-C--:B------:R-:W-:Y:S01]  /*06a0*/  FMUL R18, R25, R24.reuse ;  /* 0x0000001819127220 */ /* 0x080fe20000400000 */
[-C--:B------:R-:W-:Y:S01]  /*06b0*/  FMUL R13, R13, R24.reuse ;  /* 0x000000180d0d7220 */ /* 0x080fe20000400000 */
[-C--:B-1----:R-:W-:Y:S01]  /*06c0*/  FMUL R36, R21, R24.reuse ;  /* 0x0000001815247220 */ /* 0x082fe20000400000 */
[-C--:B------:R-:W-:Y:S01]  /*06d0*/  FMUL R35, R35, R7.reuse ;  /* 0x0000000723237220 */ /* 0x080fe20000400000 */
[-C--:B------:R-:W-:Y:S01]  /*06e0*/  FMUL R17, R17, R7.reuse ;  /* 0x0000000711117220 */ /* 0x080fe20000400000 */
[----:B------:R-:W-:Y:S01]  /*06f0*/  FMUL R22, R22, R7 ;  /* 0x0000000716167220 */ /* 0x000fe20000400000 */
[----:B--2---:R-:W-:Y:S01]  /*0700*/  FMUL R16, R16, R37 ;  /* 0x0000002510107220 */ /* 0x004fe20000400000 */
[----:B------:R-:W-:Y:S01]  /*0710*/  FMUL R37, R8, R7 ;  /* 0x0000000708257220 */ /* 0x000fe20000400000 */
[----:B------:R-:W-:Y:S01]  /*0720*/  FMUL R8, R9, R24 ;  /* 0x0000001809087220 */ /* 0x000fe20000400000 */
[----:B------:R-:W-:Y:S01]  /*0730*/  CS2R R6, SRZ ;  /* 0x0000000000067805 */ /* 0x000fe2000001ff00 */
[----:B0-----:R-:W-:Y:S01]  /*0740*/  IMAD.WIDE R24, R33, 0x4, R4 ;  /* 0x0000000421187825 */ /* 0x001fe200078e0204 */
[----:B------:R-:W-:-:S06]  /*0750*/  CS2R R4, SRZ ;  /* 0x0000000000047805 */ /* 0x000fcc000001ff00 */
[----:B------:R-:W2:Y:S01]  /*0760*/  @!P0 LDG.E.EL.128 R4, desc[UR6][R24.64] ;  /* 0x0000000618048981 */ /* 0x000ea2000c2e1d00 */
[-C--:B------:R-:W-:Y:S01]  /*0770*/  FMUL R21, R10, R23.reuse ;  /* 0x000000170a157220 */ /* 0x080fe20000400000 */
[----:B------:R-:W-:Y:S01]  /*0780*/  FMUL R19, R19, R23 ;  /* 0x0000001713137220 */ /* 0x000fe20000400000 */
[----:B------:R-:W0:Y:S01]  /*0790*/  S2UR UR5, SR_CgaCtaId ;  /* 0x00000000000579c3 */ /* 0x000e220000008800 */
[----:B------:R-:W-:Y:S01]  /*07a0*/  FMUL R20, R20, R16 ;  /* 0x0000001014147220 */ /* 0x000fe20000400000 */
[----:B------:R-:W-:Y:S02]  /*07b0*/  UMOV UR4, 0x400 ;  /* 0x0000040000047882 */ /* 0x000fe40000000000 */
[----:B0-----:R-:W-:Y:S01]  /*07c0*/  UPRMT UR4, UR5, 0x654, UR4 ;  /* 0x0000065405047896 */ /* 0x001fe20008000004 */
[----:B--2---:R-:W-:-:S04]  /*07d0*/  FFMA R37, R37, R28, R4 ;  /* 0x0000001c25257223 */ /* 0x004fc80000000004 */
[----:B------:R-:W-:-:S04]  /*07e0*/  FADD R9, RZ, -R37 ;  /* 0x80000025ff097221 */ /* 0x000fc80000000000 */
[----:B------:R-:W-:-:S05]  /*07f0*/  FMUL R9, R9, 1.4426950216293334961 ;  /* 0x3fb8aa3b09097820 */ /* 0x000fca0000400000 */
[----:B------:R-:W-:Y:S01]  /*0800*/  FSETP.GEU.AND P0, PT, R9, -126, PT ;  /* 0xc2fc00000900780b */ /* 0x000fe20003f0e000 */
[-CC-:B------:R-:W-:Y:S01]  /*0810*/  FFMA R35, R35, R28.reuse, R4.reuse ;  /* 0x0000001c23237223 */ /* 0x180fe20000000004 */
[-CC-:B------:R-:W-:Y:S01]  /*0820*/  FFMA R17, R17, R28.reuse, R4.reuse ;  /* 0x0000001c11117223 */ /* 0x180fe20000000004 */
[----:B------:R-:W-:Y:S01]  /*0830*/  FFMA R22, R22, R28, R4 ;  /* 0x0000001c16167223 */ /* 0x000fe20000000004 */
[----:B------:R-:W-:Y:S01]  /*0840*/  FFMA R4, R21, R30, R6 ;  /* 0x0000001e15047223 */ /* 0x000fe20000000006 */
[----:B------:R-:W-:-:S03]  /*0850*/  FFMA R8, R8, R29, R5 ;  /* 0x0000001d08087223 */ /* 0x000fc60000000005 */
[----:B------:R-:W-:Y:S01]  /*0860*/  FADD R24, RZ, -R4 ;  /* 0x80000004ff187221 */ /* 0x000fe20000000000 */
[----:B------:R-:W-:-:S04]  /*0870*/  FADD R10, RZ, -R8 ;  /* 0x80000008ff0a7221 */ /* 0x000fc80000000000 */
[----:B------:R-:W-:Y:S01]  /*0880*/  @!P0 FMUL R9, R9, 0.5 ;  /* 0x3f00000009098820 */ /* 0x000fe20000400000 */
[----:B------:R-:W-:Y:S01]  /*0890*/  FMUL R24, R24, 1.4426950216293334961 ;  /* 0x3fb8aa3b18187820 */ /* 0x000fe20000400000 */
[----:B------:R-:W-:Y:S01]  /*08a0*/  FMUL R21, R26, R23 ;  /* 0x000000171a157220 */ /* 0x000fe20000400000 */
[----:B------:R-:W-:Y:S01]  /*08b0*/  FMUL R26, R11, R16 ;  /* 0x000000100b1a7220 */ /* 0x000fe20000400000 */
[----:B------:R-:W-:Y:S02]  /*08c0*/  FMUL R10, R10, 1.4426950216293334961 ;  /* 0x3fb8aa3b0a0a7820 */ /* 0x000fe40000400000 */
[----:B------:R-:W0:Y:S01]  /*08d0*/  MUFU.EX2 R9, R9 ;  /* 0x0000000900097308 */ /* 0x000e220000000800 */
[-CC-:B------:R-:W-:Y:S01]  /*08e0*/  FFMA R18, R18, R29.reuse, R5.reuse ;  /* 0x0000001d12127223 */ /* 0x180fe20000000005 */
[-CC-:B------:R-:W-:Y:S01]  /*08f0*/  FFMA R36, R36, R29.reuse, R5.reuse ;  /* 0x0000001d24247223 */ /* 0x180fe20000000005 */
[----:B------:R-:W-:Y:S01]  /*0900*/  FFMA R13, R13, R29, R5 ;  /* 0x0000001d0d0d7223 */ /* 0x000fe20000000005 */
[----:B------:R-:W-:Y:S01]  /*0910*/  FSETP.GEU.AND P2, PT, R24, -126, PT ;  /* 0xc2fc00001800780b */ /* 0x000fe20003f4e000 */
[----:B------:R-:W-:Y:S01]  /*0920*/  FFMA R5, R26, R31, R7 ;  /* 0x0000001f1a057223 */ /* 0x000fe20000000007 */
[----:B------:R-:W-:Y:S01]  /*0930*/  FSETP.GEU.AND P1, PT, R10, -126, PT ;  /* 0xc2fc00000a00780b */ /* 0x000fe20003f2e000 */
[----:B------:R-:W-:-:S02]  /*0940*/  FMUL R29, R14, R23 ;  /* 0x000000170e1d7220 */ /* 0x000fc40000400000 */
[----:B------:R-:W-:-:S04]  /*0950*/  FADD R23, RZ, -R5 ;  /* 0x80000005ff177221 */ /* 0x000fc80000000000 */
[----:B------:R-:W-:Y:S01]  /*0960*/  FMUL R23, R23, 1.4426950216293334961 ;  /* 0x3fb8aa3b17177820 */ /* 0x000fe20000400000 */
[----:B0-----:R-:W-:-:S03]  /*0970*/  @!P0 FMUL R9, R9, R9 ;  /* 0x0000000909098220 */ /* 0x001fc60000400000 */
[----:B------:R-:W-:Y:S01]  /*0980*/  @!P2 FMUL R24, R24, 0.5 ;  /* 0x3f0000001818a820 */ /* 0x000fe20000400000 */
[----:B------:R-:W-:Y:S01]  /*0990*/  FSETP.GEU.AND P3, PT, R23, -126, PT ;  /* 0xc2fc00001700780b */ /* 0x000fe20003f6e000 */
[----:B------:R-:W-:Y:S01]  /*09a0*/  @!P1 FMUL R10, R10, 0.5 ;  /* 0x3f0000000a0a9820 */ /* 0x000fe20000400000 */
[----:B------:R-:W-:Y:S02]  /*09b0*/  FADD R26, R9, 1 ;  /* 0x3f800000091a7421 */ /* 0x000fe40000000000 */
[----:B------:R-:W0:Y:S01]  /*09c0*/  S2R R9, SR_TID.X ;  /* 0x0000000000097919 */ /* 0x000e220000002100 */
[----:B------:R-:W1:Y:S02]  /*09d0*/  MUFU.EX2 R24, R24 ;  /* 0x0000001800187308 */ /* 0x000e640000000800 */
[----:B------:R-:W-:-:S06]  /*09e0*/  FSETP.GT.AND P0, PT, R26, 8.50705917302346158658e+37, PT ;  /* 0x7e8000001a00780b */ /* 0x000fcc0003f04000 */
[----:B------:R-:W2:Y:S01]  /*09f0*/  MUFU.EX2 R25, R10 ;  /* 0x0000000a00197308 */ /* 0x000ea20000000800 */
[----:B------:R-:W-:Y:S01]  /*0a00*/  @!P3 FMUL R23, R23, 0.5 ;  /* 0x3f0000001717b820 */ /* 0x000fe20000400000 */
[----:B------:R-:W-:-:S06]  /*0a10*/  FFMA R11, R21, R30, R6 ;  /* 0x0000001e150b7223 */ /* 0x000fcc0000000006 */
[----:B------:R-:W3:Y:S01]  /*0a20*/  MUFU.EX2 R21, R23 ;  /* 0x0000001700157308 */ /* 0x000ee20000000800 */
[----:B-1----:R-:W-:Y:S01]  /*0a30*/  @!P2 FMUL R24, R24, R24 ;  /* 0x000000181818a220 */ /* 0x002fe20000400000 */
[----:B------:R-:W-:Y:S01]  /*0a40*/  @P0 FMUL R26, R26, 0.25 ;  /* 0x3e8000001a1a0820 */ /* 0x000fe20000400000 */
[-C--:B------:R-:W-:Y:S02]  /*0a50*/  FMUL R14, R27, R16.reuse ;  /* 0x000000101b0e7220 */ /* 0x080fe40000400000 */
[----:B------:R-:W-:Y:S01]  /*0a60*/  FADD R24, R24, 1 ;  /* 0x3f80000018187421 */ /* 0x000fe20000000000 */
[----:B--2---:R-:W-:Y:S01]  /*0a70*/  @!P1 FMUL R25, R25, R25 ;  /* 0x0000001919199220 */ /* 0x004fe20000400000 */
[----:B------:R-:W-:Y:S01]  /*0a80*/  FMUL R16, R15, R16 ;  /* 0x000000100f107220 */ /* 0x000fe20000400000 */
[----:B------:R-:W-:Y:S02]  /*0a90*/  FSEL R15, R12, 1, P0 ;  /* 0x3f8000000c0f7808 */ /* 0x000fe40000000000 */
[----:B------:R-:W-:Y:S01]  /*0aa0*/  FADD R25, R25, 1 ;  /* 0x3f80000019197421 */ /* 0x000fe20000000000 */
[----:B------:R-:W1:Y:S01]  /*0ab0*/  MUFU.RCP R26, R26 ;  /* 0x0000001a001a7308 */ /* 0x000e620000001000 */
[----:B------:R-:W-:Y:S01]  /*0ac0*/  FSETP.GT.AND P0, PT, R24, 8.50705917302346158658e+37, PT ;  /* 0x7e8000001800780b */ /* 0x000fe20003f04000 */
[-CC-:B------:R-:W-:Y:S01]  /*0ad0*/  FFMA R10, R19, R30.reuse, R6.reuse ;  /* 0x0000001e130a7223 */ /* 0x180fe20000000006 */
[----:B---3--:R-:W-:Y:S01]  /*0ae0*/  @!P3 FMUL R21, R21, R21 ;  /* 0x000000151515b220 */ /* 0x008fe20000400000 */
[----:B------:R-:W-:Y:S01]  /*0af0*/  FSETP.GT.AND P1, PT, R25, 8.50705917302346158658e+37, PT ;  /* 0x7e8000001900780b */ /* 0x000fe20003f24000 */
[----:B------:R-:W-:Y:S01]  /*0b00*/  FFMA R30, R29, R30, R6 ;  /* 0x0000001e1d1e7223 */ /* 0x000fe20000000006 */
[-CC-:B------:R-:W-:Y:S01]  /*0b10*/  FFMA R14, R14, R31.reuse, R7.reuse ;  /* 0x0000001f0e0e7223 */ /* 0x180fe20000000007 */
[-CC-:B------:R-:W-:Y:S01]  /*0b20*/  FFMA R6, R20, R31.reuse, R7.reuse ;  /* 0x0000001f14067223 */ /* 0x180fe20000000007 */
[----:B------:R-:W-:Y:S01]  /*0b30*/  FFMA R7, R16, R31, R7 ;  /* 0x0000001f10077223 */ /* 0x000fe20000000007 */
[----:B------:R-:W-:Y:S01]  /*0b40*/  FADD R21, R21, 1 ;  /* 0x3f80000015157421 */ /* 0x000fe20000000000 */
[----:B0-----:R-:W-:-:S02]  /*0b50*/  SHF.R.U32.HI R20, RZ, 0x5, R9 ;  /* 0x00000005ff147819 */ /* 0x001fc40000011609 */
[----:B------:R-:W-:Y:S02]  /*0b60*/  SHF.L.U32 R16, R9, 0x7, RZ ;  /* 0x0000000709107819 */ /* 0x000fe400000006ff */
[----:B------:R-:W-:Y:S01]  /*0b70*/  SGXT.U32 R20, R20, 0x3 ;  /* 0x000000031414781a */ /* 0x000fe20000000000 */
[----:B------:R-:W-:Y:S01]  /*0b80*/  @P0 FMUL R24, R24, 0.25 ;  /* 0x3e80000018180820 */ /* 0x000fe20000400000 */
[----:B------:R-:W-:Y:S02]  /*0b90*/  LOP3.LUT R19, R16, 0xf80, RZ, 0xc0, !PT ;  /* 0x00000f8010137812 */ /* 0x000fe400078ec0ff */
[----:B------:R-:W-:Y:S01]  /*0ba0*/  FSETP.GT.AND P2, PT, R21, 8.50705917302346158658e+37, PT ;  /* 0x7e8000001500780b */ /* 0x000fe20003f44000 */
[----:B-1----:R-:W-:Y:S01]  /*0bb0*/  FMUL R26, R26, R15 ;  /* 0x0000000f1a1a7220 */ /* 0x002fe20000400000 */
[----:B------:R-:W-:Y:S01]  /*0bc0*/  @P1 FMUL R25, R25, 0.25 ;  /* 0x3e80000019191820 */ /* 0x000fe20000400000 */
[C---:B------:R-:W-:Y:S02]  /*0bd0*/  LOP3.LUT R16, R19.reuse, R20, RZ, 0xfc, !PT ;  /* 0x0000001413107212 */ /* 0x040fe400078efcff */
[----:B------:R-:W-:-:S02]  /*0be0*/  LEA.HI R15, R19, UR4, RZ, 0x1f ;  /* 0x00000004130f7c11 */ /* 0x000fc4000f8ff8ff */
[C---:B------:R-:W-:Y:S02]  /*0bf0*/  LOP3.LUT R23, R19.reuse, 0x20, RZ, 0xfc, !PT ;  /* 0x0000002013177812 */ /* 0x040fe400078efcff */
[C---:B------:R-:W-:Y:S01]  /*0c00*/  LOP3.LUT R27, R19.reuse, 0x40, RZ, 0xfc, !PT ;  /* 0x00000040131b7812 */ /* 0x040fe200078efcff */
[----:B------:R-:W0:Y:S01]  /*0c10*/  MUFU.RCP R24, R24 ;  /* 0x0000001800187308 */ /* 0x000e220000001000 */
[----:B------:R-:W-:Y:S02]  /*0c20*/  LOP3.LUT R28, R19, 0x60, RZ, 0xfc, !PT ;  /* 0x00000060131c7812 */ /* 0x000fe400078efcff */
[----:B------:R-:W-:Y:S02]  /*0c30*/  LEA R20, R16, R15, 0x2 ;  /* 0x0000000f10147211 */ /* 0x000fe400078e10ff */
[----:B------:R-:W-:Y:S02]  /*0c40*/  LEA.HI R19, R23, UR4, RZ, 0x1f ;  /* 0x0000000417137c11 */ /* 0x000fe4000f8ff8ff */
[----:B------:R-:W-:Y:S01]  /*0c50*/  LEA.HI R15, R27, UR4, RZ, 0x1f ;  /* 0x000000041b0f7c11 */ /* 0x000fe2000f8ff8ff */
[----:B------:R-:W1:Y:S01]  /*0c60*/  MUFU.RCP R25, R25 ;  /* 0x0000001900197308 */ /* 0x000e620000001000 */
[----:B------:R-:W-:Y:S01]  /*0c70*/  LEA.HI R23, R28, UR4, RZ, 0x1f ;  /* 0x000000041c177c11 */ /* 0x000fe2000f8ff8ff */
[----:B------:R-:W-:Y:S01]  /*0c80*/  @P2 FMUL R21, R21, 0.25 ;  /* 0x3e80000015152820 */ /* 0x000fe20000400000 */
[----:B------:R-:W-:-:S02]  /*0c90*/  LEA R19, R16, R19, 0x2 ;  /* 0x0000001310137211 */ /* 0x000fc400078e10ff */
[C---:B------:R-:W-:Y:S02]  /*0ca0*/  LEA R15, R16.reuse, R15, 0x2 ;  /* 0x0000000f100f7211 */ /* 0x040fe400078e10ff */
[----:B------:R-:W-:Y:S01]  /*0cb0*/  LEA R16, R16, R23, 0x2 ;  /* 0x0000001710107211 */ /* 0x000fe200078e10ff */
[----:B------:R-:W-:Y:S01]  /*0cc0*/  FADD R23, RZ, -R35 ;  /* 0x80000023ff177221 */ /* 0x000fe20000000000 */
[C---:B------:R-:W-:Y:S01]  /*0cd0*/  FSEL R27, R12.reuse, 1, P0 ;  /* 0x3f8000000c1b7808 */ /* 0x040fe20000000000 */
[----:B------:R-:W2:Y:S01]  /*0ce0*/  MUFU.RCP R21, R21 ;  /* 0x0000001500157308 */ /* 0x000ea20000001000 */
[----:B------:R-:W-:Y:S01]  /*0cf0*/  FSEL R28, R12, 1, P1 ;  /* 0x3f8000000c1c7808 */ /* 0x000fe20000800000 */
[----:B------:R-:W-:Y:S02]  /*0d00*/  FMUL R23, R23, 1.4426950216293334961 ;  /* 0x3fb8aa3b17177820 */ /* 0x000fe40000400000 */
[----:B0-----:R-:W-:Y:S01]  /*0d10*/  FMUL R27, R24, R27 ;  /* 0x0000001b181b7220 */ /* 0x001fe20000400000 */
[----:B------:R-:W-:Y:S01]  /*0d20*/  FADD R24, RZ, -R18 ;  /* 0x80000012ff187221 */ /* 0x000fe20000000000 */
[----:B-1----:R-:W-:Y:S01]  /*0d30*/  FMUL R25, R25, R28 ;  /* 0x0000001c19197220 */ /* 0x002fe20000400000 */
[----:B------:R-:W-:Y:S01]  /*0d40*/  FSETP.GEU.AND P0, PT, R23, -126, PT ;  /* 0xc2fc00001700780b */ /* 0x000fe20003f0e000 */
[----:B------:R-:W-:Y:S01]  /*0d50*/  FMUL R37, R37, R26 ;  /* 0x0000001a25257220 */ /* 0x000fe20000400000 */
[----:B------:R-:W-:Y:S01]  /*0d60*/  FMUL R24, R24, 1.4426950216293334961 ;  /* 0x3fb8aa3b18187820 */ /* 0x000fe20000400000 */
[----:B------:R-:W-:Y:S01]  /*0d70*/  FMUL R8, R8, R25 ;  /* 0x0000001908087220 */ /* 0x000fe20000400000 */
[----:B------:R-:W-:Y:S01]  /*0d80*/  FADD R25, RZ, -R11 ;  /* 0x8000000bff197221 */ /* 0x000fe20000000000 */
[----:B------:R-:W-:-:S02]  /*0d90*/  FSEL R26, R12, 1, P2 ;  /* 0x3f8000000c1a7808 */ /* 0x000fc40001000000 */
[----:B------:R-:W-:Y:S01]  /*0da0*/  FSETP.GEU.AND P4, PT, R24, -126, PT ;  /* 0xc2fc00001800780b */ /* 0x000fe20003f8e000 */
[----:B------:R-:W-:Y:S02]  /*0db0*/  FMUL R25, R25, 1.4426950216293334961 ;  /* 0x3fb8aa3b19197820 */ /* 0x000fe40000400000 */
[----:B--2---:R-:W-:Y:S01]  /*0dc0*/  FMUL R26, R21, R26 ;  /* 0x0000001a151a7220 */ /* 0x004fe20000400000 */
[----:B------:R-:W-:Y:S02]  /*0dd0*/  FADD R21, RZ, -R14 ;  /* 0x8000000eff157221 */ /* 0x000fe40000000000 */
[----:B------:R-:W-:Y:S01]  /*0de0*/  @!P0 FMUL R23, R23, 0.5 ;  /* 0x3f00000017178820 */ /* 0x000fe20000400000 */
[----:B------:R-:W-:Y:S01]  /*0df0*/  FSETP.GEU.AND P5, PT, R25, -126, PT ;  /* 0xc2fc00001900780b */ /* 0x000fe20003fae000 */
[----:B------:R-:W-:Y:S01]  /*0e00*/  FMUL R21, R21, 1.4426950216293334961 ;  /* 0x3fb8aa3b15157820 */ /* 0x000fe20000400000 */
[----:B------:R-:W-:Y:S01]  /*0e10*/  FMUL R5, R5, R26 ;  /* 0x0000001a05057220 */ /* 0x000fe20000400000 */
[----:B------:R-:W-:-:S02]  /*0e20*/  FADD R26, RZ, -R17 ;  /* 0x80000011ff1a7221 */ /* 0x000fc40000000000 */
[----:B------:R-:W0:Y:S01]  /*0e30*/  MUFU.EX2 R23, R23 ;  /* 0x0000001700177308 */ /* 0x000e220000000800 */
[----:B------:R-:W-:Y:S01]  /*0e40*/  FSETP.GEU.AND P1, PT, R21, -126, PT ;  /* 0xc2fc00001500780b */ /* 0x000fe20003f2e000 */
[----:B------:R-:W-:Y:S01]  /*0e50*/  @!P4 FMUL R24, R24, 0.5 ;  /* 0x3f0000001818c820 */ /* 0x000fe20000400000 */
[----:B------:R-:W-:Y:S01]  /*0e60*/  FMUL R28, R26, 1.4426950216293334961 ;  /* 0x3fb8aa3b1a1c7820 */ /* 0x000fe20000400000 */
[----:B------:R-:W-:Y:S01]  /*0e70*/  FMUL R4, R4, R27 ;  /* 0x0000001b04047220 */ /* 0x000fe20000400000 */
[----:B------:R-:W-:-:S03]  /*0e80*/  FADD R27, RZ, -R36 ;  /* 0x80000024ff1b7221 */ /* 0x000fc60000000000 */
[----:B------:R-:W1:Y:S01]  /*0e90*/  MUFU.EX2 R24, R24 ;  /* 0x0000001800187308 */ /* 0x000e620000000800 */
[----:B------:R-:W-:Y:S01]  /*0ea0*/  @!P5 FMUL R25, R25, 0.5 ;  /* 0x3f0000001919d820 */ /* 0x000fe20000400000 */
[----:B------:R-:W-:Y:S01]  /*0eb0*/  FSETP.GEU.AND P2, PT, R28, -126, PT ;  /* 0xc2fc00001c00780b */ /* 0x000fe20003f4e000 */
[----:B------:R-:W-:-:S03]  /*0ec0*/  FMUL R27, R27, 1.4426950216293334961 ;  /* 0x3fb8aa3b1b1b7820 */ /* 0x000fc60000400000 */
[----:B------:R-:W-:Y:S01]  /*0ed0*/  @!P1 FMUL R21, R21, 0.5 ;  /* 0x3f00000015159820 */ /* 0x000fe20000400000 */
[----:B0-----:R-:W-:Y:S01]  /*0ee0*/  @!P0 FMUL R23, R23, R23 ;  /* 0x0000001717178220 */ /* 0x001fe20000400000 */
[----:B------:R-:W0:Y:S01]  /*0ef0*/  MUFU.EX2 R25, R25 ;  /* 0x0000001900197308 */ /* 0x000e220000000800 */
[----:B------:R-:W-:Y:S02]  /*0f00*/  FSETP.GEU.AND P3, PT, R27, -126, PT ;  /* 0xc2fc00001b00780b */ /* 0x000fe40003f6e000 */
[----:B------:R-:W-:-:S05]  /*0f10*/  FADD R26, R23, 1 ;  /* 0x3f800000171a7421 */ /* 0x000fca0000000000 */
[----:B------:R-:W2:Y:S01]  /*0f20*/  MUFU.EX2 R21, R21 ;  /* 0x0000001500157308 */ /* 0x000ea20000000800 */
[----:B-1----:R-:W-:Y:S01]  /*0f30*/  @!P4 FMUL R24, R24, R24 ;  /* 0x000000181818c220 */ /* 0x002fe20000400000 */
[----:B------:R-:W-:Y:S01]  /*0f40*/  @!P2 FMUL R28, R28, 0.5 ;  /* 0x3f0000001c1ca820 */ /* 0x000fe20000400000 */
[----:B------:R-:W-:Y:S01]  /*0f50*/  FSETP.GT.AND P4, PT, R26, 8.50705917302346158658e+37, PT ;  /* 0x7e8000001a00780b */ /* 0x000fe20003f84000 */
[----:B0-----:R-:W-:-:S04]  /*0f60*/  @!P5 FMUL R25, R25, R25 ;  /* 0x000000191919d220 */ /* 0x001fc80000400000 */
[----:B------:R-:W0:Y:S01]  /*0f70*/  MUFU.EX2 R23, R28 ;  /* 0x0000001c00177308 */ /* 0x000e220000000800 */
[----:B------:R-:W-:Y:S01]  /*0f80*/  @!P3 FMUL R27, R27, 0.5 ;  /* 0x3f0000001b1bb820 */ /* 0x000fe20000400000 */
[----:B------:R-:W-:Y:S01]  /*0f90*/  FADD R25, R25, 1 ;  /* 0x3f80000019197421 */ /* 0x000fe20000000000 */
[----:B------:R-:W-:Y:S01]  /*0fa0*/  FADD R29, R24, 1 ;  /* 0x3f800000181d7421 */ /* 0x000fe20000000000 */
[----:B--2---:R-:W-:-:S04]  /*0fb0*/  @!P1 FMUL R21, R21, R21 ;  /* 0x0000001515159220 */ /* 0x004fc80000400000 */
[----:B------:R-:W-:Y:S01]  /*0fc0*/  @P4 FMUL R26, R26, 0.25 ;  /* 0x3e8000001a1a4820 */ /* 0x000fe20000400000 */
[----:B------:R-:W1:Y:S01]  /*0fd0*/  MUFU.EX2 R27, R27 ;  /* 0x0000001b001b7308 */ /* 0x000e620000000800 */
[----:B------:R-:W-:Y:S01]  /*0fe0*/  FSETP.GT.AND P1, PT, R25, 8.50705917302346158658e+37, PT ;  /* 0x7e8000001900780b */ /* 0x000fe20003f24000 */
[----:B------:R-:W-:Y:S01]  /*0ff0*/  FADD R24, R21, 1 ;  /* 0x3f80000015187421 */ /* 0x000fe20000000000 */
[----:B0-----:R-:W-:-:S04]  /*1000*/  @!P2 FMUL R23, R23, R23 ;  /* 0x000000171717a220 */ /* 0x001fc80000400000 */
[----:B------:R-:W-:Y:S01]  /*1010*/  FSETP.GT.AND P2, PT, R24, 8.50705917302346158658e+37, PT ;  /* 0x7e8000001800780b */ /* 0x000fe20003f44000 */
[----:B------:R-:W0:Y:S01]  /*1020*/  MUFU.RCP R26, R26 ;  /* 0x0000001a001a7308 */ /* 0x000e220000001000 */
[----:B------:R-:W-:Y:S01]  /*1030*/  FADD R23, R23, 1 ;  /* 0x3f80000017177421 */ /* 0x000fe20000000000 */
[----:B------:R-:W-:-:S04]  /*1040*/  FSEL R21, R12, 1, P4 ;  /* 0x3f8000000c157808 */ /* 0x000fc80002000000 */
[----:B------:R-:W-:Y:S01]  /*1050*/  @P1 FMUL R25, R25, 0.25 ;  /* 0x3e80000019191820 */ /* 0x000fe20000400000 */
[----:B-1----:R-:W-:Y:S01]  /*1060*/  @!P3 FMUL R27, R27, R27 ;  /* 0x0000001b1b1bb220 */ /* 0x002fe20000400000 */
[----:B------:R-:W-:Y:S02]  /*1070*/  FSETP.GT.AND P3, PT, R23, 8.50705917302346158658e+37, PT ;  /* 0x7e8000001700780b */ /* 0x000fe40003f64000 */
[----:B------:R-:W-:Y:S02]  /*1080*/  FSETP.GT.AND P0, PT, R29, 8.50705917302346158658e+37, PT ;  /* 0x7e8000001d00780b */ /* 0x000fe40003f04000 */
[----:B------:R-:W1:Y:S01]  /*1090*/  MUFU.RCP R25, R25 ;  /* 0x0000001900197308 */ /* 0x000e620000001000 */
[----:B------:R-:W-:Y:S01]  /*10a0*/  @P2 FMUL R24, R24, 0.25 ;  /* 0x3e80000018182820 */ /* 0x000fe20000400000 */
[----:B0-----:R-:W-:Y:S01]  /*10b0*/  FMUL R26, R26, R21 ;  /* 0x000000151a1a7220 */ /* 0x001fe20000400000 */
[----:B------:R-:W-:-:S05]  /*10c0*/  FADD R21, R27, 1 ;  /* 0x3f8000001b157421 */ /* 0x000fca0000000000 */
[----:B------:R-:W0:Y:S01]  /*10d0*/  MUFU.RCP R24, R24 ;  /* 0x0000001800187308 */ /* 0x000e220000001000 */
[----:B------:R-:W-:Y:S01]  /*10e0*/  FSETP.GT.AND P4, PT, R21, 8.50705917302346158658e+37, PT ;  /* 0x7e8000001500780b */ /* 0x000fe20003f84000 */
[----:B------:R-:W-:Y:S01]  /*10f0*/  FMUL R35, R35, R26 ;  /* 0x0000001a23237220 */ /* 0x000fe20000400000 */
[----:B------:R-:W-:Y:S01]  /*1100*/  FSEL R26, R12, 1, P1 ;  /* 0x3f8000000c1a7808 */ /* 0x000fe20000800000 */
[----:B------:R-:W-:Y:S01]  /*1110*/  @P3 FMUL R23, R23, 0.25 ;  /* 0x3e80000017173820 */ /* 0x000fe20000400000 */
[----:B------:R-:W-:-:S03]  /*1120*/  @P0 FMUL R29, R29, 0.25 ;  /* 0x3e8000001d1d0820 */ /* 0x000fc60000400000 */
[----:B-1----:R-:W-:Y:S01]  /*1130*/  FMUL R26, R25, R26 ;  /* 0x0000001a191a7220 */ /* 0x002fe20000400000 */
[----:B------:R-:W1:Y:S01]  /*1140*/  MUFU.RCP R28, R29 ;  /* 0x0000001d001c7308 */ /* 0x000e620000001000 */
[----:B------:R-:W-:-:S07]  /*1150*/  FSEL R25, R12, 1, P2 ;  /* 0x3f8000000c197808 */ /* 0x000fce0001000000 */
[----:B------:R-:W2:Y:S01]  /*1160*/  MUFU.RCP R23, R23 ;  /* 0x0000001700177308 */ /* 0x000ea20000001000 */
[----:B------:R-:W-:Y:S01]  /*1170*/  @P4 FMUL R21, R21, 0.25 ;  /* 0x3e80000015154820 */ /* 0x000fe20000400000 */
[----:B0-----:R-:W-:Y:S01]  /*1180*/  FMUL R25, R24, R25 ;  /* 0x0000001918197220 */ /* 0x001fe20000400000 */
[----:B------:R-:W-:Y:S01]  /*1190*/  FMUL R24, R11, R26 ;  /* 0x0000001a0b187220 */ /* 0x000fe20000400000 */
[----:B------:R-:W-:Y:S02]  /*11a0*/  FSEL R27, R12, 1, P0 ;  /* 0x3f8000000c1b7808 */ /* 0x000fe40000000000 */
[----:B------:R-:W-:Y:S01]  /*11b0*/  FMUL R11, R14, R25 ;  /* 0x000000190e0b7220 */ /* 0x000fe20000400000 */
[----:B------:R-:W-:Y:S01]  /*11c0*/  FSEL R14, R12, 1, P3 ;  /* 0x3f8000000c0e7808 */ /* 0x000fe20001800000 */
[----:B------:R-:W0:Y:S01]  /*11d0*/  MUFU.RCP R21, R21 ;  /* 0x0000001500157308 */ /* 0x000e220000001000 */
[----:B-1----:R-:W-:Y:S01]  /*11e0*/  FMUL R27, R28, R27 ;  /* 0x0000001b1c1b7220 */ /* 0x002fe20000400000 */
[----:B------:R-:W-:-:S02]  /*11f0*/  FADD R26, RZ, -R10 ;  /* 0x8000000aff1a7221 */ /* 0x000fc40000000000 */
[----:B--2---:R-:W-:Y:S01]  /*1200*/  FMUL R28, R23, R14 ;  /* 0x0000000e171c7220 */ /* 0x004fe20000400000 */
[----:B------:R-:W-:Y:S01]  /*1210*/  FADD R14, RZ, -R13 ;  /* 0x8000000dff0e7221 */ /* 0x000fe20000000000 */
[----:B------:R-:W-:Y:S02]  /*1220*/  FMUL R26, R26, 1.4426950216293334961 ;  /* 0x3fb8aa3b1a1a7820 */ /* 0x000fe40000400000 */
[----:B------:R-:W-:Y:S01]  /*1230*/  FMUL R17, R17, R28 ;  /* 0x0000001c11117220 */ /* 0x000fe20000400000 */
[----:B------:R-:W-:Y:S01]  /*1240*/  FSEL R28, R12, 1, P4 ;  /* 0x3f8000000c1c7808 */ /* 0x000fe20002000000 */
[----:B------:R-:W-:Y:S01]  /*1250*/  FMUL R18, R18, R27 ;  /* 0x0000001b12127220 */ /* 0x000fe20000400000 */
[----:B------:R-:W-:Y:S01]  /*1260*/  FADD R27, RZ, -R22 ;  /* 0x80000016ff1b7221 */ /* 0x000fe20000000000 */
[----:B------:R-:W-:Y:S01]  /*1270*/  FMUL R14, R14, 1.4426950216293334961 ;  /* 0x3fb8aa3b0e0e7820 */ /* 0x000fe20000400000 */
[----:B------:R-:W-:Y:S01]  /*1280*/  FSETP.GEU.AND P0, PT, R26, -126, PT ;  /* 0xc2fc00001a00780b */ /* 0x000fe20003f0e000 */
[----:B0-----:R-:W-:Y:S01]  /*1290*/  FMUL R21, R21, R28 ;  /* 0x0000001c15157220 */ /* 0x001fe20000400000 */
[----:B------:R-:W-:Y:S01]  /*12a0*/  FADD R28, RZ, -R6 ;  /* 0x80000006ff1c7221 */ /* 0x000fe20000000000 */
[----:B------:R-:W-:Y:S01]  /*12b0*/  FMUL R27, R27, 1.4426950216293334961 ;  /* 0x3fb8aa3b1b1b7820 */ /* 0x000fe20000400000 */
[----:B------:R-:W-:Y:S01]  /*12c0*/  FADD R25, RZ, -R30 ;  /* 0x8000001eff197221 */ /* 0x000fe20000000000 */
[----:B------:R-:W-:Y:S01]  /*12d0*/  FSETP.GEU.AND P5, PT, R14, -126, PT ;  /* 0xc2fc00000e00780b */ /* 0x000fe20003fae000 */
[----:B------:R-:W-:Y:S01]  /*12e0*/  FMUL R28, R28, 1.4426950216293334961 ;  /* 0x3fb8aa3b1c1c7820 */ /* 0x000fe20000400000 */
[----:B------:R-:W-:Y:S01]  /*12f0*/  FADD R29, RZ, -R7 ;  /* 0x80000007ff1d7221 */ /* 0x000fe20000000000 */
[----:B------:R-:W-:Y:S01]  /*1300*/  FSETP.GEU.AND P1, PT, R27, -126, PT ;  /* 0xc2fc00001b00780b */ /* 0x000fe20003f2e000 */
[----:B------:R-:W-:-:S02]  /*1310*/  FMUL R25, R25, 1.4426950216293334961 ;  /* 0x3fb8aa3b19197820 */ /* 0x000fc40000400000 */
[----:B------:R-:W-:Y:S01]  /*1320*/  FSETP.GEU.AND P3, PT, R28, -126, PT ;  /* 0xc2fc00001c00780b */ /* 0x000fe20003f6e000 */
[----:B------:R-:W-:Y:S02]  /*1330*/  FMUL R29, R29, 1.4426950216293334961 ;  /* 0x3fb8aa3b1d1d7820 */ /* 0x000fe40000400000 */
[----:B------:R-:W-:Y:S01]  /*1340*/  FSETP.GEU.AND P2, PT, R25, -126, PT ;  /* 0xc2fc00001900780b */ /* 0x000fe20003f4e000 */
[----:B------:R-:W-:Y:S02]  /*1350*/  @!P0 FMUL R26, R26, 0.5 ;  /* 0x3f0000001a1a8820 */ /* 0x000fe40000400000 */
[----:B------:R-:W-:Y:S01]  /*1360*/  FSETP.GEU.AND P4, PT, R29, -126, PT ;  /* 0xc2fc00001d00780b */ /* 0x000fe20003f8e000 */
[----:B------:R-:W-:-:S03]  /*1370*/  @!P5 FMUL R14, R14, 0.5 ;  /* 0x3f0000000e0ed820 */ /* 0x000fc60000400000 */
[----:B------:R-:W0:Y:S01]  /*1380*/  MUFU.EX2 R26, R26 ;  /* 0x0000001a001a7308 */ /* 0x000e220000000800 */
[----:B------:R-:W-:Y:S02]  /*1390*/  @!P1 FMUL R27, R27, 0.5 ;  /* 0x3f0000001b1b9820 */ /* 0x000fe40000400000 */
[----:B------:R-:W-:-:S03]  /*13a0*/  @!P3 FMUL R28, R28, 0.5 ;  /* 0x3f0000001c1cb820 */ /* 0x000fc60000400000 */
[----:B------:R-:W-:Y:S02]  /*13b0*/  @!P2 FMUL R25, R25, 0.5 ;  /* 0x3f0000001919a820 */ /* 0x000fe40000400000 */
[----:B------:R-:W1:Y:S01]  /*13c0*/  MUFU.EX2 R14, R14 ;  /* 0x0000000e000e7308 */ /* 0x000e620000000800 */
[----:B------:R-:W-:-:S07]  /*13d0*/  @!P4 FMUL R29, R29, 0.5 ;  /* 0x3f0000001d1dc820 */ /* 0x000fce0000400000 */
[----:B------:R-:W2:Y:S01]  /*13e0*/  MUFU.EX2 R27, R27 ;  /* 0x0000001b001b7308 */ /* 0x000ea20000000800 */
[----:B0-----:R-:W-:-:S07]  /*13f0*/  @!P0 FMUL R26, R26, R26 ;  /* 0x0000001a1a1a8220 */ /* 0x001fce0000400000 */
[----:B------:R-:W0:Y:S01]  /*1400*/  MUFU.EX2 R28, R28 ;  /* 0x0000001c001c7308 */ /* 0x000e220000000800 */
[----:B-1----:R-:W-:-:S07]  /*1410*/  @!P5 FMUL R14, R14, R14 ;  /* 0x0000000e0e0ed220 */ /* 0x002fce0000400000 */
[----:B------:R-:W1:Y:S01]  /*1420*/  MUFU.EX2 R25, R25 ;  /* 0x0000001900197308 */ /* 0x000e620000000800 */
[----:B------:R-:W-:-:S07]  /*1430*/  FADD R26, R26, 1 ;  /* 0x3f8000001a1a7421 */ /* 0x000fce0000000000 */
[----:B------:R-:W3:Y:S01]  /*1440*/  MUFU.EX2 R23, R29 ;  /* 0x0000001d00177308 */ /* 0x000ee20000000800 */
[----:B--2---:R-:W-:Y:S01]  /*1450*/  @!P1 FMUL R27, R27, R27 ;  /* 0x0000001b1b1b9220 */ /* 0x004fe20000400000 */
[----:B------:R-:W-:Y:S01]  /*1460*/  FADD R14, R14, 1 ;  /* 0x3f8000000e0e7421 */ /* 0x000fe20000000000 */
[----:B------:R-:W-:Y:S01]  /*1470*/  FSETP.GT.AND P0, PT, R26, 8.50705917302346158658e+37, PT ;  /* 0x7e8000001a00780b */ /* 0x000fe20003f04000 */
[----:B0-----:R-:W-:Y:S01]  /*1480*/  @!P3 FMUL R28, R28, R28 ;  /* 0x0000001c1c1cb220 */ /* 0x001fe20000400000 */
[----:B------:R-:W-:Y:S01]  /*1490*/  FADD R27, R27, 1 ;  /* 0x3f8000001b1b7421 */ /* 0x000fe20000000000 */
[----:B-1----:R-:W-:Y:S01]  /*14a0*/  @!P2 FMUL R25, R25, R25 ;  /* 0x000000191919a220 */ /* 0x002fe20000400000 */
[----:B------:R-:W-:Y:S01]  /*14b0*/  FSETP.GT.AND P2, PT, R14, 8.50705917302346158658e+37, PT ;  /* 0x7e8000000e00780b */ /* 0x000fe20003f44000 */
[----:B------:R-:W-:Y:S02]  /*14c0*/  FADD R28, R28, 1 ;  /* 0x3f8000001c1c7421 */ /* 0x000fe40000000000 */
[----:B------:R-:W-:Y:S01]  /*14d0*/  FSETP.GT.AND P1, PT, R27, 8.50705917302346158658e+37, PT ;  /* 0x7e8000001b00780b */ /* 0x000fe20003f24000 */
[----:B------:R-:W-:Y:S01]  /*14e0*/  FADD R25, R25, 1 ;  /* 0x3f80000019197421 */ /* 0x000fe20000000000 */
[----:B---3--:R-:W-:Y:S01]  /*14f0*/  @!P4 FMUL R23, R23, R23 ;  /* 0x000000171717c220 */ /* 0x008fe20000400000 */
[----:B------:R-:W-:-:S03]  /*1500*/  FSETP.GT.AND P3, PT, R28, 8.50705917302346158658e+37, PT ;  /* 0x7e8000001c00780b */ /* 0x000fc60003f64000 */
[----:B------:R-:W-:Y:S01]  /*1510*/  FADD R23, R23, 1 ;  /* 0x3f80000017177421 */ /* 0x000fe20000000000 */
[----:B------:R-:W-:Y:S01]  /*1520*/  FSETP.GT.AND P4, PT, R25, 8.50705917302346158658e+37, PT ;  /* 0x7e8000001900780b */ /* 0x000fe20003f84000 */
[----:B------:R-:W-:-:S03]  /*1530*/  @P0 FMUL R26, R26, 0.25 ;  /* 0x3e8000001a1a0820 */ /* 0x000fc60000400000 */
[----:B------:R-:W-:Y:S01]  /*1540*/  FSETP.GT.AND P5, PT, R23, 8.50705917302346158658e+37, PT ;  /* 0x7e8000001700780b */ /* 0x000fe20003fa4000 */
[----:B------:R-:W-:Y:S01]  /*1550*/  @P2 FMUL R14, R14, 0.25 ;  /* 0x3e8000000e0e2820 */ /* 0x000fe20000400000 */
[----:B------:R-:W-:Y:S01]  /*1560*/  @P1 FMUL R27, R27, 0.25 ;  /* 0x3e8000001b1b1820 */ /* 0x000fe20000400000 */
[----:B------:R-:W0:Y:S02]  /*1570*/  MUFU.RCP R26, R26 ;  /* 0x0000001a001a7308 */ /* 0x000e240000001000 */
[----:B------:R-:W-:-:S06]  /*1580*/  @P3 FMUL R28, R28, 0.25 ;  /* 0x3e8000001c1c3820 */ /* 0x000fcc0000400000 */
[----:B------:R-:W1:Y:S01]  /*1590*/  MUFU.RCP R14, R14 ;  /* 0x0000000e000e7308 */ /* 0x000e620000001000 */
[----:B------:R-:W-:Y:S01]  /*15a0*/  @P4 FMUL R25, R25, 0.25 ;  /* 0x3e80000019194820 */ /* 0x000fe20000400000 */
[----:B------:R-:W-:Y:S01]  /*15b0*/  @P5 FMUL R23, R23, 0.25 ;  /* 0x3e80000017175820 */ /* 0x000fe20000400000 */
[----:B------:R-:W-:Y:S01]  /*15c0*/  FMUL R36, R36, R21 ;  /* 0x0000001524247220 */ /* 0x000fe20000400000 */
[----:B------:R-:W-:-:S04]  /*15d0*/  FSEL R21, R12, 1, P0 ;  /* 0x3f8000000c157808 */ /* 0x000fc80000000000 */
[----:B------:R-:W2:Y:S01]  /*15e0*/  MUFU.RCP R27, R27 ;  /* 0x0000001b001b7308 */ /* 0x000ea20000001000 */
[----:B------:R-:W-:Y:S01]  /*15f0*/  FSEL R29, R12, 1, P2 ;  /* 0x3f8000000c1d7808 */ /* 0x000fe20001000000 */
[----:B0-----:R-:W-:-:S06]  /*1600*/  FMUL R21, R26, R21 ;  /* 0x000000151a157220 */ /* 0x001fcc0000400000 */
[----:B------:R-:W0:Y:S01]  /*1610*/  MUFU.RCP R28, R28 ;  /* 0x0000001c001c7308 */ /* 0x000e220000001000 */
[----:B------:R-:W-:Y:S01]  /*1620*/  FSEL R26, R12, 1, P1 ;  /* 0x3f8000000c1a7808 */ /* 0x000fe20000800000 */
[----:B-1----:R-:W-:-:S06]  /*1630*/  FMUL R14, R14, R29 ;  /* 0x0000001d0e0e7220 */ /* 0x002fcc0000400000 */
[----:B------:R-:W1:Y:S01]  /*1640*/  MUFU.RCP R25, R25 ;  /* 0x0000001900197308 */ /* 0x000e620000001000 */
[----:B------:R-:W-:-:S07]  /*1650*/  FSEL R29, R12, 1, P3 ;  /* 0x3f8000000c1d7808 */ /* 0x000fce0001800000 */
[----:B------:R-:W3:Y:S01]  /*1660*/  MUFU.RCP R23, R23 ;  /* 0x0000001700177308 */ /* 0x000ee20000001000 */
[----:B--2---:R-:W-:Y:S01]  /*1670*/  FMUL R27, R27, R26 ;  /* 0x0000001a1b1b7220 */ /* 0x004fe20000400000 */
[C---:B------:R-:W-:Y:S01]  /*1680*/  FSEL R26, R12.reuse, 1, P4 ;  /* 0x3f8000000c1a7808 */ /* 0x040fe20002000000 */
[----:B------:R-:W-:Y:S01]  /*1690*/  STS [R20], R37 ;  /* 0x0000002514007388 */ /* 0x000fe20000000800 */
[----:B------:R-:W-:Y:S01]  /*16a0*/  FSEL R12, R12, 1, P5 ;  /* 0x3f8000000c0c7808 */ /* 0x000fe20002800000 */
[----:B0-----:R-:W-:Y:S02]  /*16b0*/  FMUL R29, R28, R29 ;  /* 0x0000001d1c1d7220 */ /* 0x001fe40000400000 */
[----:B------:R-:W-:Y:S01]  /*16c0*/  STS [R19+0x80], R8 ;  /* 0x0000800813007388 */ /* 0x000fe20000000800 */
[----:B-1----:R-:W-:-:S03]  /*16d0*/  FMUL R25, R25, R26 ;  /* 0x0000001a19197220 */ /* 0x002fc60000400000 */
[----:B------:R0:W-:Y:S01]  /*16e0*/  STS [R15+0x100], R4 ;  /* 0x000100040f007388 */ /* 0x0001e20000000800 */
[----:B------:R-:W-:-:S03]  /*16f0*/  FMUL R10, R10, R21 ;  /* 0x000000150a0a7220 */ /* 0x000fc60000400000 */
[----:B------:R1:W-:Y:S01]  /*1700*/  STS [R16+0x180], R5 ;  /* 0x0001800510007388 */ /* 0x0003e20000000800 */
[----:B---3--:R-:W-:Y:S01]  /*1710*/  FMUL R12, R23, R12 ;  /* 0x0000000c170c7220 */ /* 0x008fe20000400000 */
[----:B------:R-:W-:Y:S02]  /*1720*/  FMUL R29, R6, R29 ;  /* 0x0000001d061d7220 */ /* 0x000fe40000400000 */
[----:B------:R-:W-:Y:S01]  /*1730*/  STS [R20+0x20], R35 ;  /* 0x0000202314007388 */ /* 0x000fe20000000800 */
[----:B------:R-:W-:-:S03]  /*1740*/  FMUL R27, R22, R27 ;  /* 0x0000001b161b7220 */ /* 0x000fc60000400000 */
[----:B------:R-:W-:Y:S01]  /*1750*/  STS [R19+0xa0], R18 ;  /* 0x0000a01213007388 */ /* 0x000fe20000000800 */
[----:B------:R-:W-:-:S03]  /*1760*/  FMUL R14, R13, R14 ;  /* 0x0000000e0d0e7220 */ /* 0x000fc60000400000 */
[----:B------:R-:W-:Y:S01]  /*1770*/  STS [R15+0x120], R24 ;  /* 0x000120180f007388 */ /* 0x000fe20000000800 */
[----:B------:R-:W-:-:S03]  /*1780*/  FMUL R30, R30, R25 ;  /* 0x000000191e1e7220 */ /* 0x000fc60000400000 */
[----:B------:R-:W-:Y:S01]  /*1790*/  STS [R16+0x1a0], R11 ;  /* 0x0001a00b10007388 */ /* 0x000fe20000000800 */
[----:B------:R-:W-:-:S03]  /*17a0*/  FMUL R23, R7, R12 ;  /* 0x0000000c07177220 */ /* 0x000fc60000400000 */
[----:B------:R-:W-:Y:S01]  /*17b0*/  STS [R20+0x40], R17 ;  /* 0x0000401114007388 */ /* 0x000fe20000000800 */
[----:B------:R-:W-:-:S03]  /*17c0*/  SHF.L.U32 R21, R9, 0x2, RZ ;  /* 0x0000000209157819 */ /* 0x000fc600000006ff */
[----:B------:R-:W-:Y:S04]  /*17d0*/  STS [R19+0xc0], R36 ;  /* 0x0000c02413007388 */ /* 0x000fe80000000800 */
[----:B------:R2:W-:Y:S04]  /*17e0*/  STS [R15+0x140], R10 ;  /* 0x0001400a0f007388 */ /* 0x0005e80000000800 */
[----:B------:R-:W-:Y:S01]  /*17f0*/  STS [R16+0x1c0], R29 ;  /* 0x0001c01d10007388 */ /* 0x000fe20000000800 */
[----:B------:R-:W-:-:S03]  /*1800*/  LOP3.LUT R21, R21, 0x3fc, RZ, 0xc0, !PT ;  /* 0x000003fc15157812 */ /* 0x000fc600078ec0ff */
[----:B------:R-:W-:Y:S04]  /*1810*/  STS [R20+0x60], R27 ;  /* 0x0000601b14007388 */ /* 0x000fe80000000800 */
[----:B------:R3:W-:Y:S04]  /*1820*/  STS [R19+0xe0], R14 ;  /* 0x0000e00e13007388 */ /* 0x0007e80000000800 */
[----:B------:R-:W-:Y:S04]  /*1830*/  STS [R15+0x160], R30 ;  /* 0x0001601e0f007388 */ /* 0x000fe80000000800 */
[----:B------:R4:W-:Y:S01]  /*1840*/  STS [R16+0x1e0], R23 ;  /* 0x0001e01710007388 */ /* 0x0009e20000000800 */
[----:B0-----:R-:W-:-:S02]  /*1850*/  LOP3.LUT R4, R21, 0x400, RZ, 0xfc, !PT ;  /* 0x0000040015047812 */ /* 0x001fc400078efcff */
[----:B-1----:R-:W-:Y:S02]  /*1860*/  LOP3.LUT R5, R21, 0x800, RZ, 0xfc, !PT ;  /* 0x0000080015057812 */ /* 0x002fe400078efcff */
[----:B------:R-:W-:Y:S02]  /*1870*/  SHF.L.U32 R9, R9, 0x1, RZ ;  /* 0x0000000109097819 */ /* 0x000fe400000006ff */
[----:B------:R-:W-:Y:S02]  /*1880*/  SHF.R.U32.HI R4, RZ, 0x1, R4 ;  /* 0x00000001ff047819 */ /* 0x000fe40000011604 */
[----:B------:R-:W-:Y:S02]  /*1890*/  SHF.R.U32.HI R6, RZ, 0x1, R5 ;  /* 0x00000001ff067819 */ /* 0x000fe40000011605 */
[----:B------:R-:W-:Y:S02]  /*18a0*/  LOP3.LUT R9, R9, 0x1f0, RZ, 0xc0, !PT ;  /* 0x000001f009097812 */ /* 0x000fe400078ec0ff */
[----:B------:R-:W-:-:S02]  /*18b0*/  LOP3.LUT R5, R4, 0x3f0, RZ, 0xc0, !PT ;  /* 0x000003f004057812 */ /* 0x000fc400078ec0ff */
[----:B------:R-:W-:Y:S02]  /*18c0*/  LOP3.LUT R7, R6, 0x5f0, RZ, 0xc0, !PT ;  /* 0x000005f006077812 */ /* 0x000fe400078ec0ff */
[----:B------:R-:W-:Y:S02]  /*18d0*/  IADD3 R4, R9, UR4, RZ ;  /* 0x0000000409047c10 */ /* 0x000fe4000fffe0ff */
[----:B------:R-:W-:Y:S02]  /*18e0*/  IADD3 R6, R5, UR4, RZ ;  /* 0x0000000405067c10 */ /* 0x000fe4000fffe0ff */
[----:B--2---:R-:W-:Y:S02]  /*18f0*/  IADD3 R10, R7, UR4, RZ ;  /* 0x00000004070a7c10 */ /* 0x004fe4000fffe0ff */
[C---:B------:R-:W-:Y:S02]  /*1900*/  LEA R4, R21.reuse, R4, 0x2 ;  /* 0x0000000415047211 */ /* 0x040fe400078e10ff */
[C---:B------:R-:W-:Y:S01]  /*1910*/  LEA R8, R21.reuse, R6, 0x2 ;  /* 0x0000000615087211 */ /* 0x040fe200078e10ff */
[----:B------:R-:W-:Y:S01]  /*1920*/  BAR.SYNC.DEFER_BLOCKING 0x0 ;  /* 0x0000000000007b1d */ /* 0x000fe20000010000 */
[----:B------:R-:W-:-:S02]  /*1930*/  LEA R12, R21, R10, 0x2 ;  /* 0x0000000a150c7211 */ /* 0x000fc400078e10ff */
[----:B------:R-:W-:Y:S02]  /*1940*/  SHF.R.S32.HI R2, RZ, 0x1a, R2 ;  /* 0x0000001aff027819 */ /* 0x000fe40000011402 */
[----:B------:R-:W-:Y:S02]  /*1950*/  LOP3.LUT R32, R32, 0x1c, R3, 0xf8, !PT ;  /* 0x0000001c20207812 */ /* 0x000fe400078ef803 */
[----:B------:R-:W-:Y:S02]  /*1960*/  SGXT R3, R2, 0x1 ;  /* 0x000000010203781a */ /* 0x000fe40000000200 */
[----:B---3--:R-:W-:Y:S02]  /*1970*/  SHF.R.U32.HI R19, RZ, 0x3, R0 ;  /* 0x00000003ff137819 */ /* 0x008fe40000011600 */
[----:B----4-:R-:W-:Y:S02]  /*1980*/  LEA.HI R16, R3, R32, RZ, 0x8 ;  /* 0x0000002003107211 */ /* 0x010fe400078f40ff */
[----:B------:R-:W0:Y:S01]  /*1990*/  LDC.64 R2, c[0x0][0x238] ;  /* 0x00008e00ff027b82 */ /* 0x000e220000000a00 */
[----:B------:R-:W1:Y:S04]  /*19a0*/  LDS.128 R4, [R4] ;  /* 0x0000000004047984 */ /* 0x000e680000000c00 */
[----:B------:R-:W2:Y:S04]  /*19b0*/  LDS.128 R8, [R8+0x1000] ;  /* 0x0010000008087984 */ /* 0x000ea80000000c00 */
[----:B------:R-:W3:Y:S01]  /*19c0*/  LDS.128 R12, [R12+0x2000] ;  /* 0x002000000c0c7984 */ /* 0x000ee20000000c00 */
[----:B------:R-:W-:-:S02]  /*19d0*/  SHF.L.U32 R0, R16, 0x7, RZ ;  /* 0x0000000710007819 */ /* 0x000fc400000006ff */
[----:B------:R-:W-:Y:S02]  /*19e0*/  SGXT.U32 R19, R19, 0x5 ;  /* 0x000000051313781a */ /* 0x000fe40000000000 */
[----:B------:R-:W-:Y:S02]  /*19f0*/  LOP3.LUT R17, R16, 0xffffff00, RZ, 0xc0, !PT ;  /* 0xffffff0010117812 */ /* 0x000fe400078ec0ff */
[----:B------:R-:W-:Y:S02]  /*1a00*/  LOP3.LUT R0, R0, 0xffff8000, RZ, 0xc0, !PT ;  /* 0xffff800000007812 */ /* 0x000fe400078ec0ff */
[----:B------:R-:W-:Y:S02]  /*1a10*/  LOP3.LUT R19, R19, R34, RZ, 0xfc, !PT ;  /* 0x0000002213137212 */ /* 0x000fe400078efcff */
[----:B------:R-:W-:Y:S02]  /*1a20*/  LOP3.LUT R16, R21, 0xc00, RZ, 0xfc, !PT ;  /* 0x00000c0015107812 */ /* 0x000fe400078efcff */
[----:B------:R-:W-:-:S02]  /*1a30*/  IADD3 R0, R0, R32, -R17 ;  /* 0x0000002000007210 */ /* 0x000fc40007ffe811 */
[C---:B------:R-:W-:Y:S02]  /*1a40*/  LOP3.LUT R23, R19.reuse, 0x20, RZ, 0xfc, !PT ;  /* 0x0000002013177812 */ /* 0x040fe400078efcff */
[C---:B------:R-:W-:Y:S02]  /*1a50*/  LOP3.LUT R17, R19.reuse, 0x40, RZ, 0xfc, !PT ;  /* 0x0000004013117812 */ /* 0x040fe400078efcff */
[----:B------:R-:W-:Y:S02]  /*1a60*/  SHF.R.U32.HI R16, RZ, 0x1, R16 ;  /* 0x00000001ff107819 */ /* 0x000fe40000011610 */
[C---:B------:R-:W-:Y:S02]  /*1a70*/  LOP3.LUT R25, R19.reuse, 0x60, RZ, 0xfc, !PT ;  /* 0x0000006013197812 */ /* 0x040fe400078efcff */
[----:B------:R-:W-:Y:S02]  /*1a80*/  ISETP.GE.AND P0, PT, R19, 0x80, PT ;  /* 0x000000801300780c */ /* 0x000fe40003f06270 */
[----:B------:R-:W-:-:S02]  /*1a90*/  ISETP.GE.AND P1, PT, R23, 0x80, PT ;  /* 0x000000801700780c */ /* 0x000fc40003f26270 */
[----:B------:R-:W-:Y:S02]  /*1aa0*/  ISETP.GE.AND P2, PT, R17, 0x80, PT ;  /* 0x000000801100780c */ /* 0x000fe40003f46270 */
[----:B------:R-:W-:Y:S02]  /*1ab0*/  LOP3.LUT R16, R16, 0x7f0, RZ, 0xc0, !PT ;  /* 0x000007f010107812 */ /* 0x000fe400078ec0ff */
[-C--:B------:R-:W-:Y:S02]  /*1ac0*/  LEA R19, R19, R0.reuse, 0x8 ;  /* 0x0000000013137211 */ /* 0x080fe400078e40ff */
[----:B------:R-:W-:Y:S02]  /*1ad0*/  ISETP.GE.AND P3, PT, R25, 0x80, PT ;  /* 0x000000801900780c */ /* 0x000fe40003f66270 */
[-C--:B------:R-:W-:Y:S02]  /*1ae0*/  LEA R23, R23, R0.reuse, 0x8 ;  /* 0x0000000017177211 */ /* 0x080fe400078e40ff */
[----:B------:R-:W-:-:S02]  /*1af0*/  LEA R27, R17, R0, 0x8 ;  /* 0x00000000111b7211 */ /* 0x000fc400078e40ff */
[----:B------:R-:W-:Y:S01]  /*1b00*/  IADD3 R20, R16, UR4, RZ ;  /* 0x0000000410147c10 */ /* 0x000fe2000fffe0ff */
[----:B0-----:R-:W-:-:S04]  /*1b10*/  IMAD.WIDE R16, R19, 0x4, R2 ;  /* 0x0000000413107825 */ /* 0x001fc800078e0202 */
[--C-:B------:R-:W-:Y:S01]  /*1b20*/  IMAD.WIDE R18, R23, 0x4, R2.reuse ;  /* 0x0000000417127825 */ /* 0x100fe200078e0202 */
[----:B-1----:R0:W-:Y:S03]  /*1b30*/  @!P0 STG.E.128 desc[UR6][R16.64], R4 ;  /* 0x0000000410008986 */ /* 0x0021e6000c101d06 */
[----:B------:R-:W-:Y:S01]  /*1b40*/  IMAD.WIDE R22, R27, 0x4, R2 ;  /* 0x000000041b167825 */ /* 0x000fe200078e0202 */
[----:B--2---:R0:W-:Y:S01]  /*1b50*/  @!P1 STG.E.128 desc[UR6][R18.64], R8 ;  /* 0x0000000812009986 */ /* 0x0041e2000c101d06 */
[----:B------:R-:W-:-:S03]  /*1b60*/  LEA R20, R21, R20, 0x2 ;  /* 0x0000001415147211 */ /* 0x000fc600078e10ff */
[----:B---3--:R0:W-:Y:S02]  /*1b70*/  @!P2 STG.E.128 desc[UR6][R22.64], R12 ;  /* 0x0000000c1600a986 */ /* 0x0081e4000c101d06 */
[----:B0-----:R-:W-:Y:S05]  /*1b80*/  @P3 EXIT ;  /* 0x000000000000394d */ /* 0x001fea0003800000 */
[----:B0-----:R-:W0:Y:S01]  /*1b90*/  LDS.128 R20, [R20+0x3000] ;  /* 0x0030000014147984 */ /* 0x001e220000000c00 */
[----:B------:R-:W-:-:S05]  /*1ba0*/  LEA R25, R25, R0, 0x8 ;  /* 0x0000000019197211 */ /* 0x000fca00078e40ff */
[----:B------:R-:W-:-:S05]  /*1bb0*/  IMAD.WIDE R2, R25, 0x4, R2 ;  /* 0x0000000419027825 */ /* 0x000fca00078e0202 */
[----:B0-----:R-:W-:Y:S01]  /*1bc0*/  STG.E.128 desc[UR6][R2.64], R20 ;  /* 0x0000001402007986 */ /* 0x001fe2000c101d06 */
[----:B------:R-:W-:Y:S05]  /*1bd0*/  EXIT ;  /* 0x000000000000794d */ /* 0x000fea0003800000 */
.L_x_0:
[----:B------:R-:W-:-:S00]  /*1be0*/  BRA `(.L_x_0) ;  /* 0xfffffffc00fc7947 */ /* 0x000fc0000383ffff */
[----:B------:R-:W-:-:S00]  /*1bf0*/  NOP ;  /* 0x0000000000007918 */ /* 0x000fc00000000000 */
        /* <DEDUP_REMOVED lines=8> */
.L_x_1:


//--------------------- .nv.global.init           --------------------------
	.section	.nv.global.init,"aw",@progbits
.nv.global.init:
	.type		_$_str,@object
	.size		_$_str,(_$_str_$_2 - _$_str)
_$_str:
        /*0000*/ 	.byte	0x5f, 0x5f, 0x43, 0x55, 0x44, 0x41, 0x5f, 0x46, 0x54, 0x5a, 0x00
	.type		_$_str_$_2,@object
	.size		_$_str_$_2,(.L_1 - _$_str_$_2)
_$_str_$_2:
        /*000b*/ 	.byte	0x5f, 0x5f, 0x43, 0x55, 0x44, 0x41, 0x5f, 0x50, 0x52, 0x45, 0x43, 0x5f, 0x53, 0x51, 0x52, 0x54
        /*001b*/ 	.byte	0x00
.L_1:


//--------------------- .nv.shared.triton_poi_fused__native_batch_norm_legit_no_training_silu_18 --------------------------
	.section	.nv.shared.triton_poi_fused__native_batch_norm_legit_no_training_silu_18,"aw",@nobits
	.sectionflags	@""
	.align	16
	.zero		1024


//--------------------- .nv.constant0.triton_poi_fused__native_batch_norm_legit_no_training_silu_18 --------------------------
	.section	.nv.constant0.triton_poi_fused__native_batch_norm_legit_no_training_silu_18,"a",@progbits
	.sectionflags	@""
	.align	4
.nv.constant0.triton_poi_fused__native_batch_norm_legit_no_training_silu_18:
	.zero		584
